	.headerflags	@"EF_CUDA_TEXMODE_UNIFIED EF_CUDA_64BIT_ADDRESS EF_CUDA_ACCELERATORS EF_CUDA_SM90 EF_CUDA_VIRTUAL_SM(EF_CUDA_SM90)"
	.elftype	@"ET_EXEC"


//--------------------- .nv.info                  --------------------------
	.section	.nv.info,"",@"SHT_CUDA_INFO"
	.align	4


	//----- nvinfo : EIATTR_REGCOUNT
	.align		4
        /*0000*/ 	.byte	0x04, 0x2f
        /*0002*/ 	.short	(.L_3 - .L_2)
	.align		4
.L_2:
        /*0004*/ 	.word	index@(triton_poi_fused__native_batch_norm_legit_no_training_relu_10)
        /*0008*/ 	.word	0x00000010


	//----- nvinfo : EIATTR_MIN_STACK_SIZE
	.align		4
.L_3:
        /*000c*/ 	.byte	0x04, 0x12
        /*000e*/ 	.short	(.L_5 - .L_4)
	.align		4
.L_4:
        /*0010*/ 	.word	index@(triton_poi_fused__native_batch_norm_legit_no_training_relu_10)
        /*0014*/ 	.word	0x00000000


	//----- nvinfo : EIATTR_FRAME_SIZE
	.align		4
.L_5:
        /*0018*/ 	.byte	0x04, 0x11
        /*001a*/ 	.short	(.L_7 - .L_6)
	.align		4
.L_6:
        /*001c*/ 	.word	index@(triton_poi_fused__native_batch_norm_legit_no_training_relu_10)
        /*0020*/ 	.word	0x00000000


	//----- nvinfo : EIATTR_MIN_STACK_SIZE
	.align		4
.L_7:
        /*0024*/ 	.byte	0x04, 0x12
        /*0026*/ 	.short	(.L_9 - .L_8)
	.align		4
.L_8:
        /*0028*/ 	.word	index@(triton_poi_fused__native_batch_norm_legit_no_training_relu_10)
        /*002c*/ 	.word	0x00000000
.L_9:


//--------------------- .nv.info.triton_poi_fused__native_batch_norm_legit_no_training_relu_10 --------------------------
	.section	.nv.info.triton_poi_fused__native_batch_norm_legit_no_training_relu_10,"",@"SHT_CUDA_INFO"
	.sectionflags	@""
	.align	4


	//----- nvinfo : EIATTR_CUDA_API_VERSION
	.align		4
        /*0000*/ 	.byte	0x04, 0x37
        /*0002*/ 	.short	(.L_11 - .L_10)
.L_10:
        /*0004*/ 	.word	0x0000007c


	//----- nvinfo : EIATTR_KPARAM_INFO
	.align		4
.L_11:
        /*0008*/ 	.byte	0x04, 0x17
        /*000a*/ 	.short	(.L_13 - .L_12)
.L_12:
        /*000c*/ 	.word	0x00000000
        /*0010*/ 	.short	0x0006
        /*0012*/ 	.short	0x0030
        /*0014*/ 	.byte	0x00, 0xf0, 0x11, 0x00


	//----- nvinfo : EIATTR_KPARAM_INFO
	.align		4
.L_13:
        /*0018*/ 	.byte	0x04, 0x17
        /*001a*/ 	.short	(.L_15 - .L_14)
.L_14:
        /*001c*/ 	.word	0x00000000
        /*0020*/ 	.short	0x0005
        /*0022*/ 	.short	0x0028
        /*0024*/ 	.byte	0x00, 0xf4, 0x21, 0x00


	//----- nvinfo : EIATTR_KPARAM_INFO
	.align		4
.L_15:
        /*0028*/ 	.byte	0x04, 0x17
        /*002a*/ 	.short	(.L_17 - .L_16)
.L_16:
        /*002c*/ 	.word	0x00000000
        /*0030*/ 	.short	0x0004
        /*0032*/ 	.short	0x0020
        /*0034*/ 	.byte	0x00, 0xf4, 0x21, 0x00


	//----- nvinfo : EIATTR_KPARAM_INFO
	.align		4
.L_17:
        /*0038*/ 	.byte	0x04, 0x17
        /*003a*/ 	.short	(.L_19 - .L_18)
.L_18:
        /*003c*/ 	.word	0x00000000
        /*0040*/ 	.short	0x0003
        /*0042*/ 	.short	0x0018
        /*0044*/ 	.byte	0x00, 0xf4, 0x21, 0x00


	//----- nvinfo : EIATTR_KPARAM_INFO
	.align		4
.L_19:
        /*0048*/ 	.byte	0x04, 0x17
        /*004a*/ 	.short	(.L_21 - .L_20)
.L_20:
        /*004c*/ 	.word	0x00000000
        /*0050*/ 	.short	0x0002
        /*0052*/ 	.short	0x0010
        /*0054*/ 	.byte	0x00, 0xf4, 0x21, 0x00


	//----- nvinfo : EIATTR_KPARAM_INFO
	.align		4
.L_21:
        /*0058*/ 	.byte	0x04, 0x17
        /*005a*/ 	.short	(.L_23 - .L_22)
.L_22:
        /*005c*/ 	.word	0x00000000
        /*0060*/ 	.short	0x0001
        /*0062*/ 	.short	0x0008
        /*0064*/ 	.byte	0x00, 0xf4, 0x21, 0x00


	//----- nvinfo : EIATTR_KPARAM_INFO
	.align		4
.L_23:
        /*0068*/ 	.byte	0x04, 0x17
        /*006a*/ 	.short	(.L_25 - .L_24)
.L_24:
        /*006c*/ 	.word	0x00000000
        /*0070*/ 	.short	0x0000
        /*0072*/ 	.short	0x0000
        /*0074*/ 	.byte	0x00, 0xf4, 0x21, 0x00


	//----- nvinfo : EIATTR_SPARSE_MMA_MASK
	.align		4
.L_25:
        /*0078*/ 	.byte	0x03, 0x50
        /*007a*/ 	.short	0x0000


	//----- nvinfo : EIATTR_MAXREG_COUNT
	.align		4
        /*007c*/ 	.byte	0x03, 0x1b
        /*007e*/ 	.short	0x00ff


	//----- nvinfo : EIATTR_EXIT_INSTR_OFFSETS
	.align		4
        /*0080*/ 	.byte	0x04, 0x1c
        /*0082*/ 	.short	(.L_27 - .L_26)


	//   ....[0]....
.L_26:
        /*0084*/ 	.word	0x000002d0


	//----- nvinfo : EIATTR_REQNTID
	.align		4
.L_27:
        /*0088*/ 	.byte	0x04, 0x10
        /*008a*/ 	.short	(.L_29 - .L_28)
.L_28:
        /*008c*/ 	.word	0x00000080
        /*0090*/ 	.word	0x00000001
        /*0094*/ 	.word	0x00000001


	//----- nvinfo : EIATTR_CBANK_PARAM_SIZE
	.align		4
.L_29:
        /*0098*/ 	.byte	0x03, 0x19
        /*009a*/ 	.short	0x0034


	//----- nvinfo : EIATTR_PARAM_CBANK
	.align		4
        /*009c*/ 	.byte	0x04, 0x0a
        /*009e*/ 	.short	(.L_31 - .L_30)
	.align		4
.L_30:
        /*00a0*/ 	.word	index@(.nv.constant0.triton_poi_fused__native_batch_norm_legit_no_training_relu_10)
        /*00a4*/ 	.short	0x0210
        /*00a6*/ 	.short	0x0034


	//----- nvinfo : EIATTR_SW_WAR
	.align		4
.L_31:
        /*00a8*/ 	.byte	0x04, 0x36
        /*00aa*/ 	.short	(.L_33 - .L_32)
.L_32:
        /*00ac*/ 	.word	0x00000008
.L_33:


//--------------------- .nv.callgraph             --------------------------
	.section	.nv.callgraph,"",@"SHT_CUDA_CALLGRAPH"
	.align	4
	.sectionentsize	8
	.align		4
        /*0000*/ 	.word	0x00000000
	.align		4
        /*0004*/ 	.word	0xffffffff
	.align		4
        /*0008*/ 	.word	0x00000000
	.align		4
        /*000c*/ 	.word	0xfffffffe
	.align		4
        /*0010*/ 	.word	0x00000000
	.align		4
        /*0014*/ 	.word	0xfffffffd
	.align		4
        /*0018*/ 	.word	0x00000000
	.align		4
        /*001c*/ 	.word	0xfffffffc


//--------------------- .nv.constant4             --------------------------
	.section	.nv.constant4,"a",@progbits
	.align	8
	.align		8
.nv.constant4:
        /*0000*/ 	.dword	_$_str
	.align		8
        /*0008*/ 	.dword	_$_str_$_2


//--------------------- .text.triton_poi_fused__native_batch_norm_legit_no_training_relu_10 --------------------------
	.section	.text.triton_poi_fused__native_batch_norm_legit_no_training_relu_10,"ax",@progbits
	.align	128
        .global         triton_poi_fused__native_batch_norm_legit_no_training_relu_10
        .type           triton_poi_fused__native_batch_norm_legit_no_training_relu_10,@function
        .size           triton_poi_fused__native_batch_norm_legit_no_training_relu_10,(.L_x_1 - triton_poi_fused__native_batch_norm_legit_no_training_relu_10)
        .other          triton_poi_fused__native_batch_norm_legit_no_training_relu_10,@"STO_CUDA_ENTRY STV_DEFAULT"
triton_poi_fused__native_batch_norm_legit_no_training_relu_10:
.text.triton_poi_fused__native_batch_norm_legit_no_training_relu_10:
[----:B------:R-:W-:Y:S01]  /*0000*/  LDC R1, c[0x0][0x28] ;  /* 0x00000a00ff017b82 */ /* 0x000fe20000000800 */
[----:B------:R-:W1:Y:S07]  /*0010*/  S2R R0, SR_TID.X ;  /* 0x0000000000007919 */ /* 0x000e6e0000002100 */
[----:B------:R-:W2:Y:S01]  /*0020*/  LDC.64 R6, c[0x0][0x220] ;  /* 0x00008800ff067b82 */ /* 0x000ea20000000a00 */
[----:B------:R-:W-:Y:S01]  /*0030*/  ULDC.64 UR4, c[0x0][0x208] ;  /* 0x0000820000047ab9 */ /* 0x000fe20000000a00 */
[----:B------:R-:W3:Y:S06]  /*0040*/  S2R R3, SR_CTAID.X ;  /* 0x0000000000037919 */ /* 0x000eec0000002500 */
[----:B------:R-:W4:Y:S08]  /*0050*/  LDC.64 R4, c[0x0][0x218] ;  /* 0x00008600ff047b82 */ /* 0x000f300000000a00 */
[----:B------:R-:W5:Y:S08]  /*0060*/  LDC.64 R8, c[0x0][0x228] ;  /* 0x00008a00ff087b82 */ /* 0x000f700000000a00 */
[----:B------:R-:W5:Y:S01]  /*0070*/  LDC.64 R10, c[0x0][0x230] ;  /* 0x00008c00ff0a7b82 */ /* 0x000f620000000a00 */
[----:B-1----:R-:W-:-:S02]  /*0080*/  LOP3.LUT R0, R0, 0x7f, RZ, 0xc0, !PT ;  /* 0x0000007f00007812 */ /* 0x002fc400078ec0ff */
[----:B---3--:R-:W-:Y:S02]  /*0090*/  SHF.R.S32.HI R2, RZ, 0x18, R3 ;  /* 0x00000018ff027819 */ /* 0x008fe40000011403 */
[----:B------:R-:W-:Y:S02]  /*00a0*/  LEA R0, R3, R0, 0x7 ;  /* 0x0000000003007211 */ /* 0x000fe400078e38ff */
[----:B------:R-:W-:-:S04]  /*00b0*/  SGXT R3, R2, 0x1 ;  /* 0x000000010203781a */ /* 0x000fc80000000200 */
[----:B------:R-:W-:-:S04]  /*00c0*/  LEA.HI R3, R3, R0, RZ, 0x7 ;  /* 0x0000000003037211 */ /* 0x000fc800078f38ff */
[----:B------:R-:W-:-:S04]  /*00d0*/  LOP3.LUT R3, R3, 0xffffff80, RZ, 0xc0, !PT ;  /* 0xffffff8003037812 */ /* 0x000fc800078ec0ff */
[----:B------:R-:W-:Y:S02]  /*00e0*/  IADD3 R13, R0, -R3, RZ ;  /* 0x80000003000d7210 */ /* 0x000fe40007ffe0ff */
[----:B------:R-:W1:Y:S03]  /*00f0*/  LDC.64 R2, c[0x0][0x210] ;  /* 0x00008400ff027b82 */ /* 0x000e660000000a00 */
[----:B--2---:R-:W-:-:S06]  /*0100*/  IMAD.WIDE R6, R13, 0x4, R6 ;  /* 0x000000040d067825 */ /* 0x004fcc00078e0206 */
[----:B------:R-:W2:Y:S01]  /*0110*/  LDG.E.EL R6, desc[UR4][R6.64] ;  /* 0x0000000406067981 */ /* 0x000ea2000c2e1900 */
[----:B----4-:R-:W-:-:S04]  /*0120*/  IMAD.WIDE R4, R13, 0x4, R4 ;  /* 0x000000040d047825 */ /* 0x010fc800078e0204 */
[C---:B-----5:R-:W-:Y:S02]  /*0130*/  IMAD.WIDE R8, R13.reuse, 0x4, R8 ;  /* 0x000000040d087825 */ /* 0x060fe400078e0208 */
[----:B------:R3:W4:Y:S02]  /*0140*/  LDG.E.EL R5, desc[UR4][R4.64] ;  /* 0x0000000404057981 */ /* 0x000724000c2e1900 */
[----:B0-----:R-:W-:Y:S02]  /*0150*/  IMAD.WIDE R10, R13, 0x4, R10 ;  /* 0x000000040d0a7825 */ /* 0x001fe400078e020a */
[----:B------:R-:W5:Y:S02]  /*0160*/  LDG.E.EL R8, desc[UR4][R8.64] ;  /* 0x0000000408087981 */ /* 0x000f64000c2e1900 */
[C---:B-1----:R-:W-:Y:S02]  /*0170*/  IMAD.WIDE R2, R0.reuse, 0x4, R2 ;  /* 0x0000000400027825 */ /* 0x042fe400078e0202 */
[----:B------:R-:W5:Y:S04]  /*0180*/  LDG.E.EL R11, desc[UR4][R10.64] ;  /* 0x000000040a0b7981 */ /* 0x000f68000c2e1900 */
[----:B------:R0:W4:Y:S01]  /*0190*/  LDG.E R12, desc[UR4][R2.64] ;  /* 0x00000004020c7981 */ /* 0x000122000c1e1900 */
[----:B---3--:R-:W-:Y:S01]  /*01a0*/  HFMA2.MMA R4, -RZ, RZ, 1.625, 0 ;  /* 0x3e800000ff047435 */ /* 0x008fe200000001ff */
[----:B0-----:R-:W0:Y:S02]  /*01b0*/  LDC.64 R2, c[0x0][0x238] ;  /* 0x00008e00ff027b82 */ /* 0x001e240000000a00 */
[----:B0-----:R-:W-:-:S04]  /*01c0*/  IMAD.WIDE R2, R0, 0x4, R2 ;  /* 0x0000000400027825 */ /* 0x001fc800078e0202 */
[----:B--2---:R-:W-:-:S04]  /*01d0*/  FADD R6, R6, 9.9999997473787516356e-06 ;  /* 0x3727c5ac06067421 */ /* 0x004fc80000000000 */
[----:B------:R-:W0:Y:S02]  /*01e0*/  MUFU.SQRT R7, R6 ;  /* 0x0000000600077308 */ /* 0x000e240000002000 */
[C---:B0-----:R-:W-:Y:S02]  /*01f0*/  FSETP.GT.AND P0, PT, R7.reuse, 8.50705917302346158658e+37, PT ;  /* 0x7e8000000700780b */ /* 0x041fe40003f04000 */
[----:B------:R-:W-:-:S11]  /*0200*/  FSETP.GEU.AND P1, PT, R7, 1.175494350822287508e-38, PT ;  /* 0x008000000700780b */ /* 0x000fd60003f2e000 */
[----:B------:R-:W-:-:S04]  /*0210*/  @P0 FMUL R7, R7, 0.25 ;  /* 0x3e80000007070820 */ /* 0x000fc80000400000 */
[----:B------:R-:W-:-:S06]  /*0220*/  @!P1 FMUL R7, R7, 16777216 ;  /* 0x4b80000007079820 */ /* 0x000fcc0000400000 */
[----:B------:R-:W0:Y:S01]  /*0230*/  MUFU.RCP R7, R7 ;  /* 0x0000000700077308 */ /* 0x000e220000001000 */
[----:B------:R-:W-:Y:S01]  /*0240*/  FSEL R4, R4, 1, P0 ;  /* 0x3f80000004047808 */ /* 0x000fe20000000000 */
[----:B----4-:R-:W-:-:S04]  /*0250*/  FADD R5, R12, -R5 ;  /* 0x800000050c057221 */ /* 0x010fc80000000000 */
[----:B------:R-:W-:-:S04]  /*0260*/  @!P1 FMUL R4, R4, 16777216 ;  /* 0x4b80000004049820 */ /* 0x000fc80000400000 */
[----:B0-----:R-:W-:-:S04]  /*0270*/  FMUL R4, R7, R4 ;  /* 0x0000000407047220 */ /* 0x001fc80000400000 */
[----:B------:R-:W-:-:S04]  /*0280*/  FMUL R4, R5, R4 ;  /* 0x0000000405047220 */ /* 0x000fc80000400000 */
[----:B-----5:R-:W-:-:S05]  /*0290*/  FFMA R4, R8, R4, R11 ;  /* 0x0000000408047223 */ /* 0x020fca000000000b */
[----:B------:R-:W-:-:S04]  /*02a0*/  FSETP.GEU.AND P0, PT, R4, RZ, PT ;  /* 0x000000ff0400720b */ /* 0x000fc80003f0e000 */
[----:B------:R-:W-:-:S05]  /*02b0*/  FSEL R5, R4, RZ, P0 ;  /* 0x000000ff04057208 */ /* 0x000fca0000000000 */
[----:B------:R-:W-:Y:S01]  /*02c0*/  STG.E desc[UR4][R2.64], R5 ;  /* 0x0000000502007986 */ /* 0x000fe2000c101904 */
[----:B------:R-:W-:Y:S05]  /*02d0*/  EXIT ;  /* 0x000000000000794d */ /* 0x000fea0003800000 */
.L_x_0:
[----:B------:R-:W-:-:S00]  /*02e0*/  BRA `(.L_x_0) ;  /* 0xfffffffc00fc7947 */ /* 0x000fc0000383ffff */
[----:B------:R-:W-:-:S00]  /*02f0*/  NOP ;  /* 0x0000000000007918 */ /* 0x000fc00000000000 */
        /* <DEDUP_REMOVED lines=8> */
.L_x_1:


//--------------------- .nv.global.init           --------------------------
	.section	.nv.global.init,"aw",@progbits
.nv.global.init:
	.type		_$_str,@object
	.size		_$_str,(_$_str_$_2 - _$_str)
_$_str:
        /*0000*/ 	.byte	0x5f, 0x5f, 0x43, 0x55, 0x44, 0x41, 0x5f, 0x46, 0x54, 0x5a, 0x00
	.type		_$_str_$_2,@object
	.size		_$_str_$_2,(.L_1 - _$_str_$_2)
_$_str_$_2:
        /*000b*/ 	.byte	0x5f, 0x5f, 0x43, 0x55, 0x44, 0x41, 0x5f, 0x50, 0x52, 0x45, 0x43, 0x5f, 0x53, 0x51, 0x52, 0x54
        /*001b*/ 	.byte	0x00
.L_1:


//--------------------- .nv.constant0.triton_poi_fused__native_batch_norm_legit_no_training_relu_10 --------------------------
	.section	.nv.constant0.triton_poi_fused__native_batch_norm_legit_no_training_relu_10,"a",@progbits
	.sectionflags	@""
	.align	4
.nv.constant0.triton_poi_fused__native_batch_norm_legit_no_training_relu_10:
	.zero		580
